//
// Generated by NVIDIA NVVM Compiler
//
// Compiler Build ID: CL-36424714
// Cuda compilation tools, release 13.0, V13.0.88
// Based on NVVM 20.0.0
//

.version 9.0
.target sm_100
.address_size 64

	// .globl	_Z10add_kernelPiPKiS1_

.visible .entry _Z10add_kernelPiPKiS1_(
	.param .u64 .ptr .align 1 _Z10add_kernelPiPKiS1__param_0,
	.param .u64 .ptr .align 1 _Z10add_kernelPiPKiS1__param_1,
	.param .u64 .ptr .align 1 _Z10add_kernelPiPKiS1__param_2
)
{
	.reg .b32 	%r<8>;
	.reg .b64 	%rd<11>;

	ld.param.u64 	%rd1, [_Z10add_kernelPiPKiS1__param_0];
	ld.param.u64 	%rd2, [_Z10add_kernelPiPKiS1__param_1];
	ld.param.u64 	%rd3, [_Z10add_kernelPiPKiS1__param_2];
	cvta.to.global.u64 	%rd4, %rd1;
	cvta.to.global.u64 	%rd5, %rd3;
	cvta.to.global.u64 	%rd6, %rd2;
	mov.u32 	%r1, %ctaid.x;
	mov.u32 	%r2, %ntid.x;
	mov.u32 	%r3, %tid.x;
	mad.lo.s32 	%r4, %r1, %r2, %r3;
	mul.wide.u32 	%rd7, %r4, 4;
	add.s64 	%rd8, %rd6, %rd7;
	ld.global.u32 	%r5, [%rd8];
	add.s64 	%rd9, %rd5, %rd7;
	ld.global.u32 	%r6, [%rd9];
	add.s32 	%r7, %r6, %r5;
	add.s64 	%rd10, %rd4, %rd7;
	st.global.u32 	[%rd10], %r7;
	ret;

}
	// .globl	_Z10sub_kernelPiPKiS1_
.visible .entry _Z10sub_kernelPiPKiS1_(
	.param .u64 .ptr .align 1 _Z10sub_kernelPiPKiS1__param_0,
	.param .u64 .ptr .align 1 _Z10sub_kernelPiPKiS1__param_1,
	.param .u64 .ptr .align 1 _Z10sub_kernelPiPKiS1__param_2
)
{
	.reg .b32 	%r<8>;
	.reg .b64 	%rd<11>;

	ld.param.u64 	%rd1, [_Z10sub_kernelPiPKiS1__param_0];
	ld.param.u64 	%rd2, [_Z10sub_kernelPiPKiS1__param_1];
	ld.param.u64 	%rd3, [_Z10sub_kernelPiPKiS1__param_2];
	cvta.to.global.u64 	%rd4, %rd1;
	cvta.to.global.u64 	%rd5, %rd3;
	cvta.to.global.u64 	%rd6, %rd2;
	mov.u32 	%r1, %ctaid.x;
	mov.u32 	%r2, %ntid.x;
	mov.u32 	%r3, %tid.x;
	mad.lo.s32 	%r4, %r1, %r2, %r3;
	mul.wide.u32 	%rd7, %r4, 4;
	add.s64 	%rd8, %rd6, %rd7;
	ld.global.u32 	%r5, [%rd8];
	add.s64 	%rd9, %rd5, %rd7;
	ld.global.u32 	%r6, [%rd9];
	sub.s32 	%r7, %r5, %r6;
	add.s64 	%rd10, %rd4, %rd7;
	st.global.u32 	[%rd10], %r7;
	ret;

}
	// .globl	_Z10mul_kernelPiPKiS1_
.visible .entry _Z10mul_kernelPiPKiS1_(
	.param .u64 .ptr .align 1 _Z10mul_kernelPiPKiS1__param_0,
	.param .u64 .ptr .align 1 _Z10mul_kernelPiPKiS1__param_1,
	.param .u64 .ptr .align 1 _Z10mul_kernelPiPKiS1__param_2
)
{
	.reg .b32 	%r<8>;
	.reg .b64 	%rd<11>;

	ld.param.u64 	%rd1, [_Z10mul_kernelPiPKiS1__param_0];
	ld.param.u64 	%rd2, [_Z10mul_kernelPiPKiS1__param_1];
	ld.param.u64 	%rd3, [_Z10mul_kernelPiPKiS1__param_2];
	cvta.to.global.u64 	%rd4, %rd1;
	cvta.to.global.u64 	%rd5, %rd3;
	cvta.to.global.u64 	%rd6, %rd2;
	mov.u32 	%r1, %ctaid.x;
	mov.u32 	%r2, %ntid.x;
	mov.u32 	%r3, %tid.x;
	mad.lo.s32 	%r4, %r1, %r2, %r3;
	mul.wide.u32 	%rd7, %r4, 4;
	add.s64 	%rd8, %rd6, %rd7;
	ld.global.u32 	%r5, [%rd8];
	add.s64 	%rd9, %rd5, %rd7;
	ld.global.u32 	%r6, [%rd9];
	mul.lo.s32 	%r7, %r6, %r5;
	add.s64 	%rd10, %rd4, %rd7;
	st.global.u32 	[%rd10], %r7;
	ret;

}
	// .globl	_Z10mod_kernelPiPKiS1_
.visible .entry _Z10mod_kernelPiPKiS1_(
	.param .u64 .ptr .align 1 _Z10mod_kernelPiPKiS1__param_0,
	.param .u64 .ptr .align 1 _Z10mod_kernelPiPKiS1__param_1,
	.param .u64 .ptr .align 1 _Z10mod_kernelPiPKiS1__param_2
)
{
	.reg .b32 	%r<8>;
	.reg .b64 	%rd<11>;

	ld.param.u64 	%rd1, [_Z10mod_kernelPiPKiS1__param_0];
	ld.param.u64 	%rd2, [_Z10mod_kernelPiPKiS1__param_1];
	ld.param.u64 	%rd3, [_Z10mod_kernelPiPKiS1__param_2];
	cvta.to.global.u64 	%rd4, %rd1;
	cvta.to.global.u64 	%rd5, %rd3;
	cvta.to.global.u64 	%rd6, %rd2;
	mov.u32 	%r1, %ctaid.x;
	mov.u32 	%r2, %ntid.x;
	mov.u32 	%r3, %tid.x;
	mad.lo.s32 	%r4, %r1, %r2, %r3;
	mul.wide.u32 	%rd7, %r4, 4;
	add.s64 	%rd8, %rd6, %rd7;
	ld.global.u32 	%r5, [%rd8];
	add.s64 	%rd9, %rd5, %rd7;
	ld.global.u32 	%r6, [%rd9];
	rem.s32 	%r7, %r5, %r6;
	add.s64 	%rd10, %rd4, %rd7;
	st.global.u32 	[%rd10], %r7;
	ret;

}


// ===== COMPILED SASS (sm_100) =====

	.target	sm_100

	.elftype	@"ET_EXEC"


//--------------------- .note.nv.tkinfo           --------------------------
	.section	.note.nv.tkinfo,"",@"SHT_NOTE"
	.sectionflags	@"SHF_NOTE_NV_TKINFO"
	.tkinfo
        /*0018*/ 	.word	0x00000002
        /*0030*/ 	.string	""
        /*0030*/ 	.string	"ptxas"
        /*0030*/ 	.string	"Cuda compilation tools, release 13.0, V13.0.88"
        /*0030*/ 	.string	"Build cuda_13.0.r13.0/compiler.36424714_0"
        /*0030*/ 	.string	"-arch sm_100 -m 64 "



//--------------------- .note.nv.cuinfo           --------------------------
	.section	.note.nv.cuinfo,"",@"SHT_NOTE"
	.sectionflags	@"SHF_NOTE_NV_CUINFO"
        /*0018*/ 	.short	0x0002
        /*001a*/ 	.short	0x0064
        /*001c*/ 	.short	0x0082
	.zero		2


//--------------------- .nv.info                  --------------------------
	.section	.nv.info,"",@"SHT_CUDA_INFO"
	.align	4


	//----- nvinfo : EIATTR_REGCOUNT
	.align		4
        /*0000*/ 	.byte	0x04, 0x2f
        /*0002*/ 	.short	(.L_1 - .L_0)
	.align		4
.L_0:
        /*0004*/ 	.word	index@(_Z10add_kernelPiPKiS1_)
        /*0008*/ 	.word	0x0000000c


	//----- nvinfo : EIATTR_FRAME_SIZE
	.align		4
.L_1:
        /*000c*/ 	.byte	0x04, 0x11
        /*000e*/ 	.short	(.L_3 - .L_2)
	.align		4
.L_2:
        /*0010*/ 	.word	index@(_Z10add_kernelPiPKiS1_)
        /*0014*/ 	.word	0x00000000


	//----- nvinfo : EIATTR_REGCOUNT
	.align		4
.L_3:
        /*0018*/ 	.byte	0x04, 0x2f
        /*001a*/ 	.short	(.L_5 - .L_4)
	.align		4
.L_4:
        /*001c*/ 	.word	index@(_Z10sub_kernelPiPKiS1_)
        /*0020*/ 	.word	0x0000000c


	//----- nvinfo : EIATTR_FRAME_SIZE
	.align		4
.L_5:
        /*0024*/ 	.byte	0x04, 0x11
        /*0026*/ 	.short	(.L_7 - .L_6)
	.align		4
.L_6:
        /*0028*/ 	.word	index@(_Z10sub_kernelPiPKiS1_)
        /*002c*/ 	.word	0x00000000


	//----- nvinfo : EIATTR_REGCOUNT
	.align		4
.L_7:
        /*0030*/ 	.byte	0x04, 0x2f
        /*0032*/ 	.short	(.L_9 - .L_8)
	.align		4
.L_8:
        /*0034*/ 	.word	index@(_Z10mul_kernelPiPKiS1_)
        /*0038*/ 	.word	0x0000000c


	//----- nvinfo : EIATTR_FRAME_SIZE
	.align		4
.L_9:
        /*003c*/ 	.byte	0x04, 0x11
        /*003e*/ 	.short	(.L_11 - .L_10)
	.align		4
.L_10:
        /*0040*/ 	.word	index@(_Z10mul_kernelPiPKiS1_)
        /*0044*/ 	.word	0x00000000


	//----- nvinfo : EIATTR_REGCOUNT
	.align		4
.L_11:
        /*0048*/ 	.byte	0x04, 0x2f
        /*004a*/ 	.short	(.L_13 - .L_12)
	.align		4
.L_12:
        /*004c*/ 	.word	index@(_Z10mod_kernelPiPKiS1_)
        /*0050*/ 	.word	0x0000000d


	//----- nvinfo : EIATTR_FRAME_SIZE
	.align		4
.L_13:
        /*0054*/ 	.byte	0x04, 0x11
        /*0056*/ 	.short	(.L_15 - .L_14)
	.align		4
.L_14:
        /*0058*/ 	.word	index@(_Z10mod_kernelPiPKiS1_)
        /*005c*/ 	.word	0x00000000


	//----- nvinfo : EIATTR_MIN_STACK_SIZE
	.align		4
.L_15:
        /*0060*/ 	.byte	0x04, 0x12
        /*0062*/ 	.short	(.L_17 - .L_16)
	.align		4
.L_16:
        /*0064*/ 	.word	index@(_Z10mod_kernelPiPKiS1_)
        /*0068*/ 	.word	0x00000000


	//----- nvinfo : EIATTR_MIN_STACK_SIZE
	.align		4
.L_17:
        /*006c*/ 	.byte	0x04, 0x12
        /*006e*/ 	.short	(.L_19 - .L_18)
	.align		4
.L_18:
        /*0070*/ 	.word	index@(_Z10mul_kernelPiPKiS1_)
        /*0074*/ 	.word	0x00000000


	//----- nvinfo : EIATTR_MIN_STACK_SIZE
	.align		4
.L_19:
        /*0078*/ 	.byte	0x04, 0x12
        /*007a*/ 	.short	(.L_21 - .L_20)
	.align		4
.L_20:
        /*007c*/ 	.word	index@(_Z10sub_kernelPiPKiS1_)
        /*0080*/ 	.word	0x00000000


	//----- nvinfo : EIATTR_MIN_STACK_SIZE
	.align		4
.L_21:
        /*0084*/ 	.byte	0x04, 0x12
        /*0086*/ 	.short	(.L_23 - .L_22)
	.align		4
.L_22:
        /*0088*/ 	.word	index@(_Z10add_kernelPiPKiS1_)
        /*008c*/ 	.word	0x00000000
.L_23:


//--------------------- .nv.compat                --------------------------
	.section	.nv.compat,"",@"SHT_CUDA_COMPAT_INFO"
	.align	4
        /*0000*/ 	.byte	0x02, 0x09, 0x00, 0x00, 0x02, 0x02, 0x01, 0x00, 0x02, 0x05, 0x05, 0x00, 0x03, 0x07, 0x01, 0x01
        /*0010*/ 	.byte	0x02, 0x03, 0x00, 0x00, 0x02, 0x06, 0x01, 0x00, 0x04, 0x0b, 0x08, 0x00, 0x09, 0x00, 0x00, 0x00
        /*0020*/ 	.byte	0x00, 0x00, 0x00, 0x00


//--------------------- .nv.info._Z10mod_kernelPiPKiS1_ --------------------------
	.section	.nv.info._Z10mod_kernelPiPKiS1_,"",@"SHT_CUDA_INFO"
	.sectionflags	@""
	.align	4


	//----- nvinfo : EIATTR_CUDA_API_VERSION
	.align		4
        /*0000*/ 	.byte	0x04, 0x37
        /*0002*/ 	.short	(.L_25 - .L_24)
.L_24:
        /*0004*/ 	.word	0x00000082


	//----- nvinfo : EIATTR_KPARAM_INFO
	.align		4
.L_25:
        /*0008*/ 	.byte	0x04, 0x17
        /*000a*/ 	.short	(.L_27 - .L_26)
.L_26:
        /*000c*/ 	.word	0x00000000
        /*0010*/ 	.short	0x0002
        /*0012*/ 	.short	0x0010
        /*0014*/ 	.byte	0x00, 0xf5, 0x21, 0x00


	//----- nvinfo : EIATTR_KPARAM_INFO
	.align		4
.L_27:
        /*0018*/ 	.byte	0x04, 0x17
        /*001a*/ 	.short	(.L_29 - .L_28)
.L_28:
        /*001c*/ 	.word	0x00000000
        /*0020*/ 	.short	0x0001
        /*0022*/ 	.short	0x0008
        /*0024*/ 	.byte	0x00, 0xf5, 0x21, 0x00


	//----- nvinfo : EIATTR_KPARAM_INFO
	.align		4
.L_29:
        /*0028*/ 	.byte	0x04, 0x17
        /*002a*/ 	.short	(.L_31 - .L_30)
.L_30:
        /*002c*/ 	.word	0x00000000
        /*0030*/ 	.short	0x0000
        /*0032*/ 	.short	0x0000
        /*0034*/ 	.byte	0x00, 0xf5, 0x21, 0x00


	//----- nvinfo : EIATTR_SPARSE_MMA_MASK
	.align		4
.L_31:
        /*0038*/ 	.byte	0x03, 0x50
        /*003a*/ 	.short	0x0000


	//----- nvinfo : EIATTR_MAXREG_COUNT
	.align		4
        /*003c*/ 	.byte	0x03, 0x1b
        /*003e*/ 	.short	0x00ff


	//----- nvinfo : EIATTR_MERCURY_ISA_VERSION
	.align		4
        /*0040*/ 	.byte	0x03, 0x5f
        /*0042*/ 	.short	0x0101


	//----- nvinfo : EIATTR_VRC_CTA_INIT_COUNT
	.align		4
        /*0044*/ 	.byte	0x02, 0x4a
	.zero		1
	.zero		1


	//----- nvinfo : EIATTR_EXIT_INSTR_OFFSETS
	.align		4
        /*0048*/ 	.byte	0x04, 0x1c
        /*004a*/ 	.short	(.L_33 - .L_32)


	//   ....[0]....
.L_32:
        /*004c*/ 	.word	0x00000250


	//----- nvinfo : EIATTR_CBANK_PARAM_SIZE
	.align		4
.L_33:
        /*0050*/ 	.byte	0x03, 0x19
        /*0052*/ 	.short	0x0018


	//----- nvinfo : EIATTR_PARAM_CBANK
	.align		4
        /*0054*/ 	.byte	0x04, 0x0a
        /*0056*/ 	.short	(.L_35 - .L_34)
	.align		4
.L_34:
        /*0058*/ 	.word	index@(.nv.constant0._Z10mod_kernelPiPKiS1_)
        /*005c*/ 	.short	0x0380
        /*005e*/ 	.short	0x0018


	//----- nvinfo : EIATTR_SW_WAR
	.align		4
.L_35:
        /*0060*/ 	.byte	0x04, 0x36
        /*0062*/ 	.short	(.L_37 - .L_36)
.L_36:
        /*0064*/ 	.word	0x00000008
.L_37:


//--------------------- .nv.info._Z10mul_kernelPiPKiS1_ --------------------------
	.section	.nv.info._Z10mul_kernelPiPKiS1_,"",@"SHT_CUDA_INFO"
	.sectionflags	@""
	.align	4


	//----- nvinfo : EIATTR_CUDA_API_VERSION
	.align		4
        /*0000*/ 	.byte	0x04, 0x37
        /*0002*/ 	.short	(.L_39 - .L_38)
.L_38:
        /*0004*/ 	.word	0x00000082


	//----- nvinfo : EIATTR_KPARAM_INFO
	.align		4
.L_39:
        /*0008*/ 	.byte	0x04, 0x17
        /*000a*/ 	.short	(.L_41 - .L_40)
.L_40:
        /*000c*/ 	.word	0x00000000
        /*0010*/ 	.short	0x0002
        /*0012*/ 	.short	0x0010
        /*0014*/ 	.byte	0x00, 0xf5, 0x21, 0x00


	//----- nvinfo : EIATTR_KPARAM_INFO
	.align		4
.L_41:
        /*0018*/ 	.byte	0x04, 0x17
        /*001a*/ 	.short	(.L_43 - .L_42)
.L_42:
        /*001c*/ 	.word	0x00000000
        /*0020*/ 	.short	0x0001
        /*0022*/ 	.short	0x0008
        /*0024*/ 	.byte	0x00, 0xf5, 0x21, 0x00


	//----- nvinfo : EIATTR_KPARAM_INFO
	.align		4
.L_43:
        /*0028*/ 	.byte	0x04, 0x17
        /*002a*/ 	.short	(.L_45 - .L_44)
.L_44:
        /*002c*/ 	.word	0x00000000
        /*0030*/ 	.short	0x0000
        /*0032*/ 	.short	0x0000
        /*0034*/ 	.byte	0x00, 0xf5, 0x21, 0x00


	//----- nvinfo : EIATTR_SPARSE_MMA_MASK
	.align		4
.L_45:
        /*0038*/ 	.byte	0x03, 0x50
        /*003a*/ 	.short	0x0000


	//----- nvinfo : EIATTR_MAXREG_COUNT
	.align		4
        /*003c*/ 	.byte	0x03, 0x1b
        /*003e*/ 	.short	0x00ff


	//----- nvinfo : EIATTR_MERCURY_ISA_VERSION
	.align		4
        /*0040*/ 	.byte	0x03, 0x5f
        /*0042*/ 	.short	0x0101


	//----- nvinfo : EIATTR_VRC_CTA_INIT_COUNT
	.align		4
        /*0044*/ 	.byte	0x02, 0x4a
	.zero		1
	.zero		1


	//----- nvinfo : EIATTR_EXIT_INSTR_OFFSETS
	.align		4
        /*0048*/ 	.byte	0x04, 0x1c
        /*004a*/ 	.short	(.L_47 - .L_46)


	//   ....[0]....
.L_46:
        /*004c*/ 	.word	0x00000100


	//----- nvinfo : EIATTR_CBANK_PARAM_SIZE
	.align		4
.L_47:
        /*0050*/ 	.byte	0x03, 0x19
        /*0052*/ 	.short	0x0018


	//----- nvinfo : EIATTR_PARAM_CBANK
	.align		4
        /*0054*/ 	.byte	0x04, 0x0a
        /*0056*/ 	.short	(.L_49 - .L_48)
	.align		4
.L_48:
        /*0058*/ 	.word	index@(.nv.constant0._Z10mul_kernelPiPKiS1_)
        /*005c*/ 	.short	0x0380
        /*005e*/ 	.short	0x0018


	//----- nvinfo : EIATTR_SW_WAR
	.align		4
.L_49:
        /*0060*/ 	.byte	0x04, 0x36
        /*0062*/ 	.short	(.L_51 - .L_50)
.L_50:
        /*0064*/ 	.word	0x00000008
.L_51:


//--------------------- .nv.info._Z10sub_kernelPiPKiS1_ --------------------------
	.section	.nv.info._Z10sub_kernelPiPKiS1_,"",@"SHT_CUDA_INFO"
	.sectionflags	@""
	.align	4


	//----- nvinfo : EIATTR_CUDA_API_VERSION
	.align		4
        /*0000*/ 	.byte	0x04, 0x37
        /*0002*/ 	.short	(.L_53 - .L_52)
.L_52:
        /*0004*/ 	.word	0x00000082


	//----- nvinfo : EIATTR_KPARAM_INFO
	.align		4
.L_53:
        /*0008*/ 	.byte	0x04, 0x17
        /*000a*/ 	.short	(.L_55 - .L_54)
.L_54:
        /*000c*/ 	.word	0x00000000
        /*0010*/ 	.short	0x0002
        /*0012*/ 	.short	0x0010
        /*0014*/ 	.byte	0x00, 0xf5, 0x21, 0x00


	//----- nvinfo : EIATTR_KPARAM_INFO
	.align		4
.L_55:
        /*0018*/ 	.byte	0x04, 0x17
        /*001a*/ 	.short	(.L_57 - .L_56)
.L_56:
        /*001c*/ 	.word	0x00000000
        /*0020*/ 	.short	0x0001
        /*0022*/ 	.short	0x0008
        /*0024*/ 	.byte	0x00, 0xf5, 0x21, 0x00


	//----- nvinfo : EIATTR_KPARAM_INFO
	.align		4
.L_57:
        /*0028*/ 	.byte	0x04, 0x17
        /*002a*/ 	.short	(.L_59 - .L_58)
.L_58:
        /*002c*/ 	.word	0x00000000
        /*0030*/ 	.short	0x0000
        /*0032*/ 	.short	0x0000
        /*0034*/ 	.byte	0x00, 0xf5, 0x21, 0x00


	//----- nvinfo : EIATTR_SPARSE_MMA_MASK
	.align		4
.L_59:
        /*0038*/ 	.byte	0x03, 0x50
        /*003a*/ 	.short	0x0000


	//----- nvinfo : EIATTR_MAXREG_COUNT
	.align		4
        /*003c*/ 	.byte	0x03, 0x1b
        /*003e*/ 	.short	0x00ff


	//----- nvinfo : EIATTR_MERCURY_ISA_VERSION
	.align		4
        /*0040*/ 	.byte	0x03, 0x5f
        /*0042*/ 	.short	0x0101


	//----- nvinfo : EIATTR_VRC_CTA_INIT_COUNT
	.align		4
        /*0044*/ 	.byte	0x02, 0x4a
	.zero		1
	.zero		1


	//----- nvinfo : EIATTR_EXIT_INSTR_OFFSETS
	.align		4
        /*0048*/ 	.byte	0x04, 0x1c
        /*004a*/ 	.short	(.L_61 - .L_60)


	//   ....[0]....
.L_60:
        /*004c*/ 	.word	0x00000100


	//----- nvinfo : EIATTR_CBANK_PARAM_SIZE
	.align		4
.L_61:
        /*0050*/ 	.byte	0x03, 0x19
        /*0052*/ 	.short	0x0018


	//----- nvinfo : EIATTR_PARAM_CBANK
	.align		4
        /*0054*/ 	.byte	0x04, 0x0a
        /*0056*/ 	.short	(.L_63 - .L_62)
	.align		4
.L_62:
        /*0058*/ 	.word	index@(.nv.constant0._Z10sub_kernelPiPKiS1_)
        /*005c*/ 	.short	0x0380
        /*005e*/ 	.short	0x0018


	//----- nvinfo : EIATTR_SW_WAR
	.align		4
.L_63:
        /*0060*/ 	.byte	0x04, 0x36
        /*0062*/ 	.short	(.L_65 - .L_64)
.L_64:
        /*0064*/ 	.word	0x00000008
.L_65:


//--------------------- .nv.info._Z10add_kernelPiPKiS1_ --------------------------
	.section	.nv.info._Z10add_kernelPiPKiS1_,"",@"SHT_CUDA_INFO"
	.sectionflags	@""
	.align	4


	//----- nvinfo : EIATTR_CUDA_API_VERSION
	.align		4
        /*0000*/ 	.byte	0x04, 0x37
        /*0002*/ 	.short	(.L_67 - .L_66)
.L_66:
        /*0004*/ 	.word	0x00000082


	//----- nvinfo : EIATTR_KPARAM_INFO
	.align		4
.L_67:
        /*0008*/ 	.byte	0x04, 0x17
        /*000a*/ 	.short	(.L_69 - .L_68)
.L_68:
        /*000c*/ 	.word	0x00000000
        /*0010*/ 	.short	0x0002
        /*0012*/ 	.short	0x0010
        /*0014*/ 	.byte	0x00, 0xf5, 0x21, 0x00


	//----- nvinfo : EIATTR_KPARAM_INFO
	.align		4
.L_69:
        /*0018*/ 	.byte	0x04, 0x17
        /*001a*/ 	.short	(.L_71 - .L_70)
.L_70:
        /*001c*/ 	.word	0x00000000
        /*0020*/ 	.short	0x0001
        /*0022*/ 	.short	0x0008
        /*0024*/ 	.byte	0x00, 0xf5, 0x21, 0x00


	//----- nvinfo : EIATTR_KPARAM_INFO
	.align		4
.L_71:
        /*0028*/ 	.byte	0x04, 0x17
        /*002a*/ 	.short	(.L_73 - .L_72)
.L_72:
        /*002c*/ 	.word	0x00000000
        /*0030*/ 	.short	0x0000
        /*0032*/ 	.short	0x0000
        /*0034*/ 	.byte	0x00, 0xf5, 0x21, 0x00


	//----- nvinfo : EIATTR_SPARSE_MMA_MASK
	.align		4
.L_73:
        /*0038*/ 	.byte	0x03, 0x50
        /*003a*/ 	.short	0x0000


	//----- nvinfo : EIATTR_MAXREG_COUNT
	.align		4
        /*003c*/ 	.byte	0x03, 0x1b
        /*003e*/ 	.short	0x00ff


	//----- nvinfo : EIATTR_MERCURY_ISA_VERSION
	.align		4
        /*0040*/ 	.byte	0x03, 0x5f
        /*0042*/ 	.short	0x0101


	//----- nvinfo : EIATTR_VRC_CTA_INIT_COUNT
	.align		4
        /*0044*/ 	.byte	0x02, 0x4a
	.zero		1
	.zero		1


	//----- nvinfo : EIATTR_EXIT_INSTR_OFFSETS
	.align		4
        /*0048*/ 	.byte	0x04, 0x1c
        /*004a*/ 	.short	(.L_75 - .L_74)


	//   ....[0]....
.L_74:
        /*004c*/ 	.word	0x00000100


	//----- nvinfo : EIATTR_CBANK_PARAM_SIZE
	.align		4
.L_75:
        /*0050*/ 	.byte	0x03, 0x19
        /*0052*/ 	.short	0x0018


	//----- nvinfo : EIATTR_PARAM_CBANK
	.align		4
        /*0054*/ 	.byte	0x04, 0x0a
        /*0056*/ 	.short	(.L_77 - .L_76)
	.align		4
.L_76:
        /*0058*/ 	.word	index@(.nv.constant0._Z10add_kernelPiPKiS1_)
        /*005c*/ 	.short	0x0380
        /*005e*/ 	.short	0x0018


	//----- nvinfo : EIATTR_SW_WAR
	.align		4
.L_77:
        /*0060*/ 	.byte	0x04, 0x36
        /*0062*/ 	.short	(.L_79 - .L_78)
.L_78:
        /*0064*/ 	.word	0x00000008
.L_79:


//--------------------- .nv.callgraph             --------------------------
	.section	.nv.callgraph,"",@"SHT_CUDA_CALLGRAPH"
	.align	4
	.sectionentsize	8
	.align		4
        /*0000*/ 	.word	0x00000000
	.align		4
        /*0004*/ 	.word	0xffffffff
	.align		4
        /*0008*/ 	.word	0x00000000
	.align		4
        /*000c*/ 	.word	0xfffffffe
	.align		4
        /*0010*/ 	.word	0x00000000
	.align		4
        /*0014*/ 	.word	0xfffffffd
	.align		4
        /*0018*/ 	.word	0x00000000
	.align		4
        /*001c*/ 	.word	0xfffffffc


//--------------------- .text._Z10mod_kernelPiPKiS1_ --------------------------
	.section	.text._Z10mod_kernelPiPKiS1_,"ax",@progbits
	.align	128
        .global         _Z10mod_kernelPiPKiS1_
        .type           _Z10mod_kernelPiPKiS1_,@function
        .size           _Z10mod_kernelPiPKiS1_,(.L_x_4 - _Z10mod_kernelPiPKiS1_)
        .other          _Z10mod_kernelPiPKiS1_,@"STO_CUDA_ENTRY STV_DEFAULT"
_Z10mod_kernelPiPKiS1_:
.text._Z10mod_kernelPiPKiS1_:
[----:B------:R-:W-:Y:S01]  /*0000*/  LDC R1, c[0x0][0x37c] ;  /* 0x0000df00ff017b82 */ /* 0x000fe20000000800 */
[----:B------:R-:W0:Y:S07]  /*0010*/  S2R R5, SR_TID.X ;  /* 0x0000000000057919 */ /* 0x000e2e0000002100 */
[----:B------:R-:W0:Y:S01]  /*0020*/  S2UR UR6, SR_CTAID.X ;  /* 0x00000000000679c3 */ /* 0x000e220000002500 */
[----:B------:R-:W1:Y:S07]  /*0030*/  LDCU.64 UR4, c[0x0][0x358] ;  /* 0x00006b00ff0477ac */ /* 0x000e6e0008000a00 */
[----:B------:R-:W0:Y:S08]  /*0040*/  LDC R0, c[0x0][0x360] ;  /* 0x0000d800ff007b82 */ /* 0x000e300000000800 */
[----:B------:R-:W2:Y:S01]  /*0050*/  LDC.64 R2, c[0x0][0x390] ;  /* 0x0000e400ff027b82 */ /* 0x000ea20000000a00 */
[----:B0-----:R-:W-:-:S07]  /*0060*/  IMAD R0, R0, UR6, R5 ;  /* 0x0000000600007c24 */ /* 0x001fce000f8e0205 */
[----:B------:R-:W0:Y:S01]  /*0070*/  LDC.64 R4, c[0x0][0x388] ;  /* 0x0000e200ff047b82 */ /* 0x000e220000000a00 */
[----:B--2---:R-:W-:-:S06]  /*0080*/  IMAD.WIDE.U32 R2, R0, 0x4, R2 ;  /* 0x0000000400027825 */ /* 0x004fcc00078e0002 */
[----:B-1----:R-:W2:Y:S01]  /*0090*/  LDG.E R2, desc[UR4][R2.64] ;  /* 0x0000000402027981 */ /* 0x002ea2000c1e1900 */
[----:B0-----:R-:W-:-:S05]  /*00a0*/  IMAD.WIDE.U32 R4, R0, 0x4, R4 ;  /* 0x0000000400047825 */ /* 0x001fca00078e0004 */
[----:B------:R0:W3:Y:S01]  /*00b0*/  LDG.E R8, desc[UR4][R4.64] ;  /* 0x0000000404087981 */ /* 0x0000e2000c1e1900 */
[-C--:B--2---:R-:W-:Y:S02]  /*00c0*/  IABS R10, R2.reuse ;  /* 0x00000002000a7213 */ /* 0x084fe40000000000 */
[----:B0-----:R-:W-:Y:S02]  /*00d0*/  IABS R5, R2 ;  /* 0x0000000200057213 */ /* 0x001fe40000000000 */
[----:B------:R-:W0:Y:S01]  /*00e0*/  I2F.RP R9, R10 ;  /* 0x0000000a00097306 */ /* 0x000e220000209400 */
[----:B---3--:R-:W-:-:S07]  /*00f0*/  IABS R4, R8 ;  /* 0x0000000800047213 */ /* 0x008fce0000000000 */
[----:B0-----:R-:W0:Y:S01]  /*0100*/  MUFU.RCP R9, R9 ;  /* 0x0000000900097308 */ /* 0x001e220000001000 */
[----:B------:R-:W-:Y:S02]  /*0110*/  ISETP.GE.AND P2, PT, R8, RZ, PT ;  /* 0x000000ff0800720c */ /* 0x000fe40003f46270 */
[----:B0-----:R-:W-:-:S05]  /*0120*/  IADD3 R6, PT, PT, R9, 0xffffffe, RZ ;  /* 0x0ffffffe09067810 */ /* 0x001fca0007ffe0ff */
[----:B------:R0:W1:Y:S02]  /*0130*/  F2I.FTZ.U32.TRUNC.NTZ R7, R6 ;  /* 0x0000000600077305 */ /* 0x000064000021f000 */
[----:B0-----:R-:W-:Y:S01]  /*0140*/  IMAD.MOV.U32 R6, RZ, RZ, RZ ;  /* 0x000000ffff067224 */ /* 0x001fe200078e00ff */
[----:B-1----:R-:W-:-:S05]  /*0150*/  IADD3 R3, PT, PT, RZ, -R7, RZ ;  /* 0x80000007ff037210 */ /* 0x002fca0007ffe0ff */
[----:B------:R-:W-:-:S04]  /*0160*/  IMAD R3, R3, R10, RZ ;  /* 0x0000000a03037224 */ /* 0x000fc800078e02ff */
[----:B------:R-:W-:Y:S01]  /*0170*/  IMAD.HI.U32 R7, R7, R3, R6 ;  /* 0x0000000307077227 */ /* 0x000fe200078e0006 */
[----:B------:R-:W-:-:S05]  /*0180*/  IADD3 R3, PT, PT, RZ, -R5, RZ ;  /* 0x80000005ff037210 */ /* 0x000fca0007ffe0ff */
[----:B------:R-:W-:-:S04]  /*0190*/  IMAD.HI.U32 R7, R7, R4, RZ ;  /* 0x0000000407077227 */ /* 0x000fc800078e00ff */
[----:B------:R-:W-:Y:S02]  /*01a0*/  IMAD R7, R7, R3, R4 ;  /* 0x0000000307077224 */ /* 0x000fe400078e0204 */
[----:B------:R-:W0:Y:S03]  /*01b0*/  LDC.64 R4, c[0x0][0x380] ;  /* 0x0000e000ff047b82 */ /* 0x000e260000000a00 */
[----:B------:R-:W-:-:S13]  /*01c0*/  ISETP.GT.U32.AND P0, PT, R10, R7, PT ;  /* 0x000000070a00720c */ /* 0x000fda0003f04070 */
[----:B------:R-:W-:Y:S01]  /*01d0*/  @!P0 IMAD.IADD R7, R7, 0x1, -R10 ;  /* 0x0000000107078824 */ /* 0x000fe200078e0a0a */
[----:B------:R-:W-:-:S04]  /*01e0*/  ISETP.NE.AND P0, PT, R2, RZ, PT ;  /* 0x000000ff0200720c */ /* 0x000fc80003f05270 */
[----:B------:R-:W-:Y:S01]  /*01f0*/  ISETP.GT.U32.AND P1, PT, R10, R7, PT ;  /* 0x000000070a00720c */ /* 0x000fe20003f24070 */
[----:B0-----:R-:W-:-:S12]  /*0200*/  IMAD.WIDE.U32 R4, R0, 0x4, R4 ;  /* 0x0000000400047825 */ /* 0x001fd800078e0004 */
[----:B------:R-:W-:-:S05]  /*0210*/  @!P1 IADD3 R7, PT, PT, R7, -R10, RZ ;  /* 0x8000000a07079210 */ /* 0x000fca0007ffe0ff */
[----:B------:R-:W-:Y:S01]  /*0220*/  @!P2 IMAD.MOV R7, RZ, RZ, -R7 ;  /* 0x000000ffff07a224 */ /* 0x000fe200078e0a07 */
[----:B------:R-:W-:-:S05]  /*0230*/  @!P0 LOP3.LUT R7, RZ, R2, RZ, 0x33, !PT ;  /* 0x00000002ff078212 */ /* 0x000fca00078e33ff */
[----:B------:R-:W-:Y:S01]  /*0240*/  STG.E desc[UR4][R4.64], R7 ;  /* 0x0000000704007986 */ /* 0x000fe2000c101904 */
[----:B------:R-:W-:Y:S05]  /*0250*/  EXIT ;  /* 0x000000000000794d */ /* 0x000fea0003800000 */
.L_x_0:
[----:B------:R-:W-:-:S00]  /*0260*/  BRA `(.L_x_0) ;  /* 0xfffffffc00fc7947 */ /* 0x000fc0000383ffff */
[----:B------:R-:W-:-:S00]  /*0270*/  NOP ;  /* 0x0000000000007918 */ /* 0x000fc00000000000 */
        /* <DEDUP_REMOVED lines=8> */
.L_x_4:


//--------------------- .text._Z10mul_kernelPiPKiS1_ --------------------------
	.section	.text._Z10mul_kernelPiPKiS1_,"ax",@progbits
	.align	128
        .global         _Z10mul_kernelPiPKiS1_
        .type           _Z10mul_kernelPiPKiS1_,@function
        .size           _Z10mul_kernelPiPKiS1_,(.L_x_5 - _Z10mul_kernelPiPKiS1_)
        .other          _Z10mul_kernelPiPKiS1_,@"STO_CUDA_ENTRY STV_DEFAULT"
_Z10mul_kernelPiPKiS1_:
.text._Z10mul_kernelPiPKiS1_:
[----:B------:R-:W-:Y:S01]  /*0000*/  LDC R1, c[0x0][0x37c] ;  /* 0x0000df00ff017b82 */ /* 0x000fe20000000800 */
[----:B------:R-:W0:Y:S07]  /*0010*/  S2R R0, SR_TID.X ;  /* 0x0000000000007919 */ /* 0x000e2e0000002100 */
[----:B------:R-:W0:Y:S01]  /*0020*/  S2UR UR6, SR_CTAID.X ;  /* 0x00000000000679c3 */ /* 0x000e220000002500 */
[----:B------:R-:W1:Y:S07]  /*0030*/  LDCU.64 UR4, c[0x0][0x358] ;  /* 0x00006b00ff0477ac */ /* 0x000e6e0008000a00 */
[----:B------:R-:W0:Y:S08]  /*0040*/  LDC R9, c[0x0][0x360] ;  /* 0x0000d800ff097b82 */ /* 0x000e300000000800 */
[----:B------:R-:W2:Y:S08]  /*0050*/  LDC.64 R2, c[0x0][0x388] ;  /* 0x0000e200ff027b82 */ /* 0x000eb00000000a00 */
[----:B------:R-:W3:Y:S01]  /*0060*/  LDC.64 R4, c[0x0][0x390] ;  /* 0x0000e400ff047b82 */ /* 0x000ee20000000a00 */
[----:B0-----:R-:W-:-:S07]  /*0070*/  IMAD R9, R9, UR6, R0 ;  /* 0x0000000609097c24 */ /* 0x001fce000f8e0200 */
[----:B------:R-:W0:Y:S01]  /*0080*/  LDC.64 R6, c[0x0][0x380] ;  /* 0x0000e000ff067b82 */ /* 0x000e220000000a00 */
[----:B--2---:R-:W-:-:S06]  /*0090*/  IMAD.WIDE.U32 R2, R9, 0x4, R2 ;  /* 0x0000000409027825 */ /* 0x004fcc00078e0002 */
[----:B-1----:R-:W2:Y:S01]  /*00a0*/  LDG.E R2, desc[UR4][R2.64] ;  /* 0x0000000402027981 */ /* 0x002ea2000c1e1900 */
[----:B---3--:R-:W-:-:S06]  /*00b0*/  IMAD.WIDE.U32 R4, R9, 0x4, R4 ;  /* 0x0000000409047825 */ /* 0x008fcc00078e0004 */
[----:B------:R-:W2:Y:S01]  /*00c0*/  LDG.E R5, desc[UR4][R4.64] ;  /* 0x0000000404057981 */ /* 0x000ea2000c1e1900 */
[----:B0-----:R-:W-:-:S04]  /*00d0*/  IMAD.WIDE.U32 R6, R9, 0x4, R6 ;  /* 0x0000000409067825 */ /* 0x001fc800078e0006 */
[----:B--2---:R-:W-:-:S05]  /*00e0*/  IMAD R9, R2, R5, RZ ;  /* 0x0000000502097224 */ /* 0x004fca00078e02ff */
[----:B------:R-:W-:Y:S01]  /*00f0*/  STG.E desc[UR4][R6.64], R9 ;  /* 0x0000000906007986 */ /* 0x000fe2000c101904 */
[----:B------:R-:W-:Y:S05]  /*0100*/  EXIT ;  /* 0x000000000000794d */ /* 0x000fea0003800000 */
.L_x_1:
        /* <DEDUP_REMOVED lines=15> */
.L_x_5:


//--------------------- .text._Z10sub_kernelPiPKiS1_ --------------------------
	.section	.text._Z10sub_kernelPiPKiS1_,"ax",@progbits
	.align	128
        .global         _Z10sub_kernelPiPKiS1_
        .type           _Z10sub_kernelPiPKiS1_,@function
        .size           _Z10sub_kernelPiPKiS1_,(.L_x_6 - _Z10sub_kernelPiPKiS1_)
        .other          _Z10sub_kernelPiPKiS1_,@"STO_CUDA_ENTRY STV_DEFAULT"
_Z10sub_kernelPiPKiS1_:
.text._Z10sub_kernelPiPKiS1_:
        /* <DEDUP_REMOVED lines=13> */
[----:B0-----:R-:W-:Y:S01]  /*00d0*/  IMAD.WIDE.U32 R6, R9, 0x4, R6 ;  /* 0x0000000409067825 */ /* 0x001fe200078e0006 */
[----:B--2---:R-:W-:-:S05]  /*00e0*/  IADD3 R9, PT, PT, R2, -R5, RZ ;  /* 0x8000000502097210 */ /* 0x004fca0007ffe0ff */
[----:B------:R-:W-:Y:S01]  /*00f0*/  STG.E desc[UR4][R6.64], R9 ;  /* 0x0000000906007986 */ /* 0x000fe2000c101904 */
[----:B------:R-:W-:Y:S05]  /*0100*/  EXIT ;  /* 0x000000000000794d */ /* 0x000fea0003800000 */
.L_x_2:
        /* <DEDUP_REMOVED lines=15> */
.L_x_6:


//--------------------- .text._Z10add_kernelPiPKiS1_ --------------------------
	.section	.text._Z10add_kernelPiPKiS1_,"ax",@progbits
	.align	128
        .global         _Z10add_kernelPiPKiS1_
        .type           _Z10add_kernelPiPKiS1_,@function
        .size           _Z10add_kernelPiPKiS1_,(.L_x_7 - _Z10add_kernelPiPKiS1_)
        .other          _Z10add_kernelPiPKiS1_,@"STO_CUDA_ENTRY STV_DEFAULT"
_Z10add_kernelPiPKiS1_:
.text._Z10add_kernelPiPKiS1_:
        /* <DEDUP_REMOVED lines=14> */
[----:B--2---:R-:W-:-:S05]  /*00e0*/  IADD3 R9, PT, PT, R2, R5, RZ ;  /* 0x0000000502097210 */ /* 0x004fca0007ffe0ff */
[----:B------:R-:W-:Y:S01]  /*00f0*/  STG.E desc[UR4][R6.64], R9 ;  /* 0x0000000906007986 */ /* 0x000fe2000c101904 */
[----:B------:R-:W-:Y:S05]  /*0100*/  EXIT ;  /* 0x000000000000794d */ /* 0x000fea0003800000 */
.L_x_3:
        /* <DEDUP_REMOVED lines=15> */
.L_x_7:


//--------------------- .nv.shared.reserved.0     --------------------------
	.section	.nv.shared.reserved.0,"aw",@nobits
	.weak		__nv_reservedSMEM_offset_0_alias
	.size		__nv_reservedSMEM_offset_0_alias, 0, 64
	.other		__nv_reservedSMEM_offset_0_alias,@"STO_CUDA_RESERVED_SHARED STV_DEFAULT"
__nv_reservedSMEM_offset_0_alias:
	.zero		0
	.zero		64


//--------------------- .nv.constant0._Z10mod_kernelPiPKiS1_ --------------------------
	.section	.nv.constant0._Z10mod_kernelPiPKiS1_,"a",@progbits
	.sectionflags	@""
	.align	4
.nv.constant0._Z10mod_kernelPiPKiS1_:
	.zero		920


//--------------------- .nv.constant0._Z10mul_kernelPiPKiS1_ --------------------------
	.section	.nv.constant0._Z10mul_kernelPiPKiS1_,"a",@progbits
	.sectionflags	@""
	.align	4
.nv.constant0._Z10mul_kernelPiPKiS1_:
	.zero		920


//--------------------- .nv.constant0._Z10sub_kernelPiPKiS1_ --------------------------
	.section	.nv.constant0._Z10sub_kernelPiPKiS1_,"a",@progbits
	.sectionflags	@""
	.align	4
.nv.constant0._Z10sub_kernelPiPKiS1_:
	.zero		920


//--------------------- .nv.constant0._Z10add_kernelPiPKiS1_ --------------------------
	.section	.nv.constant0._Z10add_kernelPiPKiS1_,"a",@progbits
	.sectionflags	@""
	.align	4
.nv.constant0._Z10add_kernelPiPKiS1_:
	.zero		920


//--------------------- SYMBOLS --------------------------

	.type		.nv.reservedSmem.offset0,@object
	.size		.nv.reservedSmem.offset0,0x4
